//
// Generated by NVIDIA NVVM Compiler
//
// Compiler Build ID: CL-36424714
// Cuda compilation tools, release 13.0, V13.0.88
// Based on NVVM 20.0.0
//

.version 9.0
.target sm_100
.address_size 64

	// .globl	_Z12calcColMeansPiPf

.visible .entry _Z12calcColMeansPiPf(
	.param .u64 .ptr .align 1 _Z12calcColMeansPiPf_param_0,
	.param .u64 .ptr .align 1 _Z12calcColMeansPiPf_param_1
)
{
	.reg .pred 	%p<2>;
	.reg .b32 	%r<15>;
	.reg .b32 	%f<21>;
	.reg .b64 	%rd<8>;

	ld.param.u64 	%rd1, [_Z12calcColMeansPiPf_param_0];
	ld.param.u64 	%rd2, [_Z12calcColMeansPiPf_param_1];
	mov.u32 	%r2, %ctaid.x;
	mov.u32 	%r3, %ntid.x;
	mov.u32 	%r4, %tid.x;
	mad.lo.s32 	%r1, %r2, %r3, %r4;
	setp.gt.s32 	%p1, %r1, 9;
	@%p1 bra 	$L__BB0_2;
	cvta.to.global.u64 	%rd3, %rd2;
	cvta.to.global.u64 	%rd4, %rd1;
	mul.wide.s32 	%rd5, %r1, 4;
	add.s64 	%rd6, %rd4, %rd5;
	ld.global.u32 	%r5, [%rd6];
	cvt.rn.f32.s32 	%f1, %r5;
	ld.global.u32 	%r6, [%rd6+40];
	cvt.rn.f32.s32 	%f2, %r6;
	add.f32 	%f3, %f1, %f2;
	ld.global.u32 	%r7, [%rd6+80];
	cvt.rn.f32.s32 	%f4, %r7;
	add.f32 	%f5, %f3, %f4;
	ld.global.u32 	%r8, [%rd6+120];
	cvt.rn.f32.s32 	%f6, %r8;
	add.f32 	%f7, %f5, %f6;
	ld.global.u32 	%r9, [%rd6+160];
	cvt.rn.f32.s32 	%f8, %r9;
	add.f32 	%f9, %f7, %f8;
	ld.global.u32 	%r10, [%rd6+200];
	cvt.rn.f32.s32 	%f10, %r10;
	add.f32 	%f11, %f9, %f10;
	ld.global.u32 	%r11, [%rd6+240];
	cvt.rn.f32.s32 	%f12, %r11;
	add.f32 	%f13, %f11, %f12;
	ld.global.u32 	%r12, [%rd6+280];
	cvt.rn.f32.s32 	%f14, %r12;
	add.f32 	%f15, %f13, %f14;
	ld.global.u32 	%r13, [%rd6+320];
	cvt.rn.f32.s32 	%f16, %r13;
	add.f32 	%f17, %f15, %f16;
	ld.global.u32 	%r14, [%rd6+360];
	cvt.rn.f32.s32 	%f18, %r14;
	add.f32 	%f19, %f17, %f18;
	div.rn.f32 	%f20, %f19, 0f41200000;
	add.s64 	%rd7, %rd3, %rd5;
	st.global.f32 	[%rd7], %f20;
$L__BB0_2:
	ret;

}
	// .globl	_Z9subMeansTPiPfS0_S0_
.visible .entry _Z9subMeansTPiPfS0_S0_(
	.param .u64 .ptr .align 1 _Z9subMeansTPiPfS0_S0__param_0,
	.param .u64 .ptr .align 1 _Z9subMeansTPiPfS0_S0__param_1,
	.param .u64 .ptr .align 1 _Z9subMeansTPiPfS0_S0__param_2,
	.param .u64 .ptr .align 1 _Z9subMeansTPiPfS0_S0__param_3
)
{
	.reg .pred 	%p<4>;
	.reg .b32 	%r<12>;
	.reg .b32 	%f<4>;
	.reg .b64 	%rd<16>;

	ld.param.u64 	%rd1, [_Z9subMeansTPiPfS0_S0__param_0];
	ld.param.u64 	%rd2, [_Z9subMeansTPiPfS0_S0__param_1];
	ld.param.u64 	%rd3, [_Z9subMeansTPiPfS0_S0__param_2];
	ld.param.u64 	%rd4, [_Z9subMeansTPiPfS0_S0__param_3];
	mov.u32 	%r3, %ctaid.y;
	mov.u32 	%r4, %ntid.y;
	mov.u32 	%r5, %tid.y;
	mad.lo.s32 	%r1, %r3, %r4, %r5;
	mov.u32 	%r6, %ctaid.x;
	mov.u32 	%r7, %ntid.x;
	mov.u32 	%r8, %tid.x;
	mad.lo.s32 	%r2, %r6, %r7, %r8;
	setp.gt.u32 	%p1, %r1, 9;
	setp.gt.s32 	%p2, %r2, 9;
	or.pred  	%p3, %p1, %p2;
	@%p3 bra 	$L__BB1_2;
	cvta.to.global.u64 	%rd5, %rd1;
	cvta.to.global.u64 	%rd6, %rd2;
	cvta.to.global.u64 	%rd7, %rd3;
	cvta.to.global.u64 	%rd8, %rd4;
	mad.lo.s32 	%r9, %r1, 10, %r2;
	mul.wide.s32 	%rd9, %r9, 4;
	add.s64 	%rd10, %rd5, %rd9;
	ld.global.u32 	%r10, [%rd10];
	cvt.rn.f32.s32 	%f1, %r10;
	mul.wide.s32 	%rd11, %r2, 4;
	add.s64 	%rd12, %rd6, %rd11;
	ld.global.f32 	%f2, [%rd12];
	sub.f32 	%f3, %f1, %f2;
	add.s64 	%rd13, %rd7, %rd9;
	st.global.f32 	[%rd13], %f3;
	mad.lo.s32 	%r11, %r2, 10, %r1;
	mul.wide.s32 	%rd14, %r11, 4;
	add.s64 	%rd15, %rd8, %rd14;
	st.global.f32 	[%rd15], %f3;
$L__BB1_2:
	ret;

}
	// .globl	_Z7calcCovPfS_
.visible .entry _Z7calcCovPfS_(
	.param .u64 .ptr .align 1 _Z7calcCovPfS__param_0,
	.param .u64 .ptr .align 1 _Z7calcCovPfS__param_1
)
{
	.reg .pred 	%p<6>;
	.reg .b32 	%r<12>;
	.reg .b32 	%f<31>;
	.reg .b64 	%rd<11>;

	ld.param.u64 	%rd1, [_Z7calcCovPfS__param_0];
	ld.param.u64 	%rd2, [_Z7calcCovPfS__param_1];
	mov.u32 	%r3, %ctaid.y;
	mov.u32 	%r4, %ntid.y;
	mov.u32 	%r5, %tid.y;
	mad.lo.s32 	%r1, %r3, %r4, %r5;
	mov.u32 	%r6, %ctaid.x;
	mov.u32 	%r7, %ntid.x;
	mov.u32 	%r8, %tid.x;
	mad.lo.s32 	%r2, %r6, %r7, %r8;
	setp.gt.u32 	%p1, %r1, 9;
	setp.gt.s32 	%p2, %r2, 9;
	setp.gt.s32 	%p3, %r1, %r2;
	or.pred  	%p4, %p2, %p3;
	or.pred  	%p5, %p4, %p1;
	@%p5 bra 	$L__BB2_2;
	cvta.to.global.u64 	%rd3, %rd2;
	cvta.to.global.u64 	%rd4, %rd1;
	mul.lo.s32 	%r9, %r2, 10;
	mul.lo.s32 	%r10, %r1, 10;
	mul.wide.u32 	%rd5, %r10, 4;
	add.s64 	%rd6, %rd4, %rd5;
	ld.global.f32 	%f1, [%rd6];
	mul.wide.u32 	%rd7, %r9, 4;
	add.s64 	%rd8, %rd4, %rd7;
	ld.global.f32 	%f2, [%rd8];
	fma.rn.f32 	%f3, %f1, %f2, 0f00000000;
	ld.global.f32 	%f4, [%rd6+4];
	ld.global.f32 	%f5, [%rd8+4];
	fma.rn.f32 	%f6, %f4, %f5, %f3;
	ld.global.f32 	%f7, [%rd6+8];
	ld.global.f32 	%f8, [%rd8+8];
	fma.rn.f32 	%f9, %f7, %f8, %f6;
	ld.global.f32 	%f10, [%rd6+12];
	ld.global.f32 	%f11, [%rd8+12];
	fma.rn.f32 	%f12, %f10, %f11, %f9;
	ld.global.f32 	%f13, [%rd6+16];
	ld.global.f32 	%f14, [%rd8+16];
	fma.rn.f32 	%f15, %f13, %f14, %f12;
	ld.global.f32 	%f16, [%rd6+20];
	ld.global.f32 	%f17, [%rd8+20];
	fma.rn.f32 	%f18, %f16, %f17, %f15;
	ld.global.f32 	%f19, [%rd6+24];
	ld.global.f32 	%f20, [%rd8+24];
	fma.rn.f32 	%f21, %f19, %f20, %f18;
	ld.global.f32 	%f22, [%rd6+28];
	ld.global.f32 	%f23, [%rd8+28];
	fma.rn.f32 	%f24, %f22, %f23, %f21;
	ld.global.f32 	%f25, [%rd6+32];
	ld.global.f32 	%f26, [%rd8+32];
	fma.rn.f32 	%f27, %f25, %f26, %f24;
	ld.global.f32 	%f28, [%rd6+36];
	ld.global.f32 	%f29, [%rd8+36];
	fma.rn.f32 	%f30, %f28, %f29, %f27;
	add.s32 	%r11, %r10, %r2;
	mul.wide.u32 	%rd9, %r11, 4;
	add.s64 	%rd10, %rd3, %rd9;
	st.global.f32 	[%rd10], %f30;
$L__BB2_2:
	ret;

}


// ===== COMPILED SASS (sm_100) =====

	.target	sm_100

	.elftype	@"ET_EXEC"


//--------------------- .note.nv.tkinfo           --------------------------
	.section	.note.nv.tkinfo,"",@"SHT_NOTE"
	.sectionflags	@"SHF_NOTE_NV_TKINFO"
	.tkinfo
        /*0018*/ 	.word	0x00000002
        /*0030*/ 	.string	""
        /*0030*/ 	.string	"ptxas"
        /*0030*/ 	.string	"Cuda compilation tools, release 13.0, V13.0.88"
        /*0030*/ 	.string	"Build cuda_13.0.r13.0/compiler.36424714_0"
        /*0030*/ 	.string	"-arch sm_100 -m 64 "



//--------------------- .note.nv.cuinfo           --------------------------
	.section	.note.nv.cuinfo,"",@"SHT_NOTE"
	.sectionflags	@"SHF_NOTE_NV_CUINFO"
        /*0018*/ 	.short	0x0002
        /*001a*/ 	.short	0x0064
        /*001c*/ 	.short	0x0082
	.zero		2


//--------------------- .nv.info                  --------------------------
	.section	.nv.info,"",@"SHT_CUDA_INFO"
	.align	4


	//----- nvinfo : EIATTR_REGCOUNT
	.align		4
        /*0000*/ 	.byte	0x04, 0x2f
        /*0002*/ 	.short	(.L_1 - .L_0)
	.align		4
.L_0:
        /*0004*/ 	.word	index@(_Z12calcColMeansPiPf)
        /*0008*/ 	.word	0x00000011


	//----- nvinfo : EIATTR_FRAME_SIZE
	.align		4
.L_1:
        /*000c*/ 	.byte	0x04, 0x11
        /*000e*/ 	.short	(.L_3 - .L_2)
	.align		4
.L_2:
        /*0010*/ 	.word	index@($__internal_0_$__cuda_sm3x_div_rn_noftz_f32_slowpath)
        /*0014*/ 	.word	0x00000000


	//----- nvinfo : EIATTR_FRAME_SIZE
	.align		4
.L_3:
        /*0018*/ 	.byte	0x04, 0x11
        /*001a*/ 	.short	(.L_5 - .L_4)
	.align		4
.L_4:
        /*001c*/ 	.word	index@(_Z12calcColMeansPiPf)
        /*0020*/ 	.word	0x00000000


	//----- nvinfo : EIATTR_REGCOUNT
	.align		4
.L_5:
        /*0024*/ 	.byte	0x04, 0x2f
        /*0026*/ 	.short	(.L_7 - .L_6)
	.align		4
.L_6:
        /*0028*/ 	.word	index@(_Z9subMeansTPiPfS0_S0_)
        /*002c*/ 	.word	0x00000012


	//----- nvinfo : EIATTR_FRAME_SIZE
	.align		4
.L_7:
        /*0030*/ 	.byte	0x04, 0x11
        /*0032*/ 	.short	(.L_9 - .L_8)
	.align		4
.L_8:
        /*0034*/ 	.word	index@(_Z9subMeansTPiPfS0_S0_)
        /*0038*/ 	.word	0x00000000


	//----- nvinfo : EIATTR_REGCOUNT
	.align		4
.L_9:
        /*003c*/ 	.byte	0x04, 0x2f
        /*003e*/ 	.short	(.L_11 - .L_10)
	.align		4
.L_10:
        /*0040*/ 	.word	index@(_Z7calcCovPfS_)
        /*0044*/ 	.word	0x0000001e


	//----- nvinfo : EIATTR_FRAME_SIZE
	.align		4
.L_11:
        /*0048*/ 	.byte	0x04, 0x11
        /*004a*/ 	.short	(.L_13 - .L_12)
	.align		4
.L_12:
        /*004c*/ 	.word	index@(_Z7calcCovPfS_)
        /*0050*/ 	.word	0x00000000


	//----- nvinfo : EIATTR_MIN_STACK_SIZE
	.align		4
.L_13:
        /*0054*/ 	.byte	0x04, 0x12
        /*0056*/ 	.short	(.L_15 - .L_14)
	.align		4
.L_14:
        /*0058*/ 	.word	index@(_Z7calcCovPfS_)
        /*005c*/ 	.word	0x00000000


	//----- nvinfo : EIATTR_MIN_STACK_SIZE
	.align		4
.L_15:
        /*0060*/ 	.byte	0x04, 0x12
        /*0062*/ 	.short	(.L_17 - .L_16)
	.align		4
.L_16:
        /*0064*/ 	.word	index@(_Z9subMeansTPiPfS0_S0_)
        /*0068*/ 	.word	0x00000000


	//----- nvinfo : EIATTR_MIN_STACK_SIZE
	.align		4
.L_17:
        /*006c*/ 	.byte	0x04, 0x12
        /*006e*/ 	.short	(.L_19 - .L_18)
	.align		4
.L_18:
        /*0070*/ 	.word	index@(_Z12calcColMeansPiPf)
        /*0074*/ 	.word	0x00000000
.L_19:


//--------------------- .nv.compat                --------------------------
	.section	.nv.compat,"",@"SHT_CUDA_COMPAT_INFO"
	.align	4
        /*0000*/ 	.byte	0x02, 0x09, 0x00, 0x00, 0x02, 0x02, 0x01, 0x00, 0x02, 0x05, 0x05, 0x00, 0x03, 0x07, 0x01, 0x01
        /*0010*/ 	.byte	0x02, 0x03, 0x00, 0x00, 0x02, 0x06, 0x01, 0x00, 0x04, 0x0b, 0x08, 0x00, 0x01, 0x00, 0x00, 0x00
        /*0020*/ 	.byte	0x00, 0x00, 0x00, 0x00


//--------------------- .nv.info._Z7calcCovPfS_   --------------------------
	.section	.nv.info._Z7calcCovPfS_,"",@"SHT_CUDA_INFO"
	.sectionflags	@""
	.align	4


	//----- nvinfo : EIATTR_CUDA_API_VERSION
	.align		4
        /*0000*/ 	.byte	0x04, 0x37
        /*0002*/ 	.short	(.L_21 - .L_20)
.L_20:
        /*0004*/ 	.word	0x00000082


	//----- nvinfo : EIATTR_KPARAM_INFO
	.align		4
.L_21:
        /*0008*/ 	.byte	0x04, 0x17
        /*000a*/ 	.short	(.L_23 - .L_22)
.L_22:
        /*000c*/ 	.word	0x00000000
        /*0010*/ 	.short	0x0001
        /*0012*/ 	.short	0x0008
        /*0014*/ 	.byte	0x00, 0xf5, 0x21, 0x00


	//----- nvinfo : EIATTR_KPARAM_INFO
	.align		4
.L_23:
        /*0018*/ 	.byte	0x04, 0x17
        /*001a*/ 	.short	(.L_25 - .L_24)
.L_24:
        /*001c*/ 	.word	0x00000000
        /*0020*/ 	.short	0x0000
        /*0022*/ 	.short	0x0000
        /*0024*/ 	.byte	0x00, 0xf5, 0x21, 0x00


	//----- nvinfo : EIATTR_SPARSE_MMA_MASK
	.align		4
.L_25:
        /*0028*/ 	.byte	0x03, 0x50
        /*002a*/ 	.short	0x0000


	//----- nvinfo : EIATTR_MAXREG_COUNT
	.align		4
        /*002c*/ 	.byte	0x03, 0x1b
        /*002e*/ 	.short	0x00ff


	//----- nvinfo : EIATTR_MERCURY_ISA_VERSION
	.align		4
        /*0030*/ 	.byte	0x03, 0x5f
        /*0032*/ 	.short	0x0101


	//----- nvinfo : EIATTR_VRC_CTA_INIT_COUNT
	.align		4
        /*0034*/ 	.byte	0x02, 0x4a
	.zero		1
	.zero		1


	//----- nvinfo : EIATTR_EXIT_INSTR_OFFSETS
	.align		4
        /*0038*/ 	.byte	0x04, 0x1c
        /*003a*/ 	.short	(.L_27 - .L_26)


	//   ....[0]....
.L_26:
        /*003c*/ 	.word	0x000000c0


	//   ....[1]....
        /*0040*/ 	.word	0x00000350


	//----- nvinfo : EIATTR_CBANK_PARAM_SIZE
	.align		4
.L_27:
        /*0044*/ 	.byte	0x03, 0x19
        /*0046*/ 	.short	0x0010


	//----- nvinfo : EIATTR_PARAM_CBANK
	.align		4
        /*0048*/ 	.byte	0x04, 0x0a
        /*004a*/ 	.short	(.L_29 - .L_28)
	.align		4
.L_28:
        /*004c*/ 	.word	index@(.nv.constant0._Z7calcCovPfS_)
        /*0050*/ 	.short	0x0380
        /*0052*/ 	.short	0x0010


	//----- nvinfo : EIATTR_SW_WAR
	.align		4
.L_29:
        /*0054*/ 	.byte	0x04, 0x36
        /*0056*/ 	.short	(.L_31 - .L_30)
.L_30:
        /*0058*/ 	.word	0x00000008
.L_31:


//--------------------- .nv.info._Z9subMeansTPiPfS0_S0_ --------------------------
	.section	.nv.info._Z9subMeansTPiPfS0_S0_,"",@"SHT_CUDA_INFO"
	.sectionflags	@""
	.align	4


	//----- nvinfo : EIATTR_CUDA_API_VERSION
	.align		4
        /*0000*/ 	.byte	0x04, 0x37
        /*0002*/ 	.short	(.L_33 - .L_32)
.L_32:
        /*0004*/ 	.word	0x00000082


	//----- nvinfo : EIATTR_KPARAM_INFO
	.align		4
.L_33:
        /*0008*/ 	.byte	0x04, 0x17
        /*000a*/ 	.short	(.L_35 - .L_34)
.L_34:
        /*000c*/ 	.word	0x00000000
        /*0010*/ 	.short	0x0003
        /*0012*/ 	.short	0x0018
        /*0014*/ 	.byte	0x00, 0xf5, 0x21, 0x00


	//----- nvinfo : EIATTR_KPARAM_INFO
	.align		4
.L_35:
        /*0018*/ 	.byte	0x04, 0x17
        /*001a*/ 	.short	(.L_37 - .L_36)
.L_36:
        /*001c*/ 	.word	0x00000000
        /*0020*/ 	.short	0x0002
        /*0022*/ 	.short	0x0010
        /*0024*/ 	.byte	0x00, 0xf5, 0x21, 0x00


	//----- nvinfo : EIATTR_KPARAM_INFO
	.align		4
.L_37:
        /*0028*/ 	.byte	0x04, 0x17
        /*002a*/ 	.short	(.L_39 - .L_38)
.L_38:
        /*002c*/ 	.word	0x00000000
        /*0030*/ 	.short	0x0001
        /*0032*/ 	.short	0x0008
        /*0034*/ 	.byte	0x00, 0xf5, 0x21, 0x00


	//----- nvinfo : EIATTR_KPARAM_INFO
	.align		4
.L_39:
        /*0038*/ 	.byte	0x04, 0x17
        /*003a*/ 	.short	(.L_41 - .L_40)
.L_40:
        /*003c*/ 	.word	0x00000000
        /*0040*/ 	.short	0x0000
        /*0042*/ 	.short	0x0000
        /*0044*/ 	.byte	0x00, 0xf5, 0x21, 0x00


	//----- nvinfo : EIATTR_SPARSE_MMA_MASK
	.align		4
.L_41:
        /*0048*/ 	.byte	0x03, 0x50
        /*004a*/ 	.short	0x0000


	//----- nvinfo : EIATTR_MAXREG_COUNT
	.align		4
        /*004c*/ 	.byte	0x03, 0x1b
        /*004e*/ 	.short	0x00ff


	//----- nvinfo : EIATTR_MERCURY_ISA_VERSION
	.align		4
        /*0050*/ 	.byte	0x03, 0x5f
        /*0052*/ 	.short	0x0101


	//----- nvinfo : EIATTR_VRC_CTA_INIT_COUNT
	.align		4
        /*0054*/ 	.byte	0x02, 0x4a
	.zero		1
	.zero		1


	//----- nvinfo : EIATTR_EXIT_INSTR_OFFSETS
	.align		4
        /*0058*/ 	.byte	0x04, 0x1c
        /*005a*/ 	.short	(.L_43 - .L_42)


	//   ....[0]....
.L_42:
        /*005c*/ 	.word	0x000000b0


	//   ....[1]....
        /*0060*/ 	.word	0x000001d0


	//----- nvinfo : EIATTR_CBANK_PARAM_SIZE
	.align		4
.L_43:
        /*0064*/ 	.byte	0x03, 0x19
        /*0066*/ 	.short	0x0020


	//----- nvinfo : EIATTR_PARAM_CBANK
	.align		4
        /*0068*/ 	.byte	0x04, 0x0a
        /*006a*/ 	.short	(.L_45 - .L_44)
	.align		4
.L_44:
        /*006c*/ 	.word	index@(.nv.constant0._Z9subMeansTPiPfS0_S0_)
        /*0070*/ 	.short	0x0380
        /*0072*/ 	.short	0x0020


	//----- nvinfo : EIATTR_SW_WAR
	.align		4
.L_45:
        /*0074*/ 	.byte	0x04, 0x36
        /*0076*/ 	.short	(.L_47 - .L_46)
.L_46:
        /*0078*/ 	.word	0x00000008
.L_47:


//--------------------- .nv.info._Z12calcColMeansPiPf --------------------------
	.section	.nv.info._Z12calcColMeansPiPf,"",@"SHT_CUDA_INFO"
	.sectionflags	@""
	.align	4


	//----- nvinfo : EIATTR_CUDA_API_VERSION
	.align		4
        /*0000*/ 	.byte	0x04, 0x37
        /*0002*/ 	.short	(.L_49 - .L_48)
.L_48:
        /*0004*/ 	.word	0x00000082


	//----- nvinfo : EIATTR_KPARAM_INFO
	.align		4
.L_49:
        /*0008*/ 	.byte	0x04, 0x17
        /*000a*/ 	.short	(.L_51 - .L_50)
.L_50:
        /*000c*/ 	.word	0x00000000
        /*0010*/ 	.short	0x0001
        /*0012*/ 	.short	0x0008
        /*0014*/ 	.byte	0x00, 0xf5, 0x21, 0x00


	//----- nvinfo : EIATTR_KPARAM_INFO
	.align		4
.L_51:
        /*0018*/ 	.byte	0x04, 0x17
        /*001a*/ 	.short	(.L_53 - .L_52)
.L_52:
        /*001c*/ 	.word	0x00000000
        /*0020*/ 	.short	0x0000
        /*0022*/ 	.short	0x0000
        /*0024*/ 	.byte	0x00, 0xf5, 0x21, 0x00


	//----- nvinfo : EIATTR_SPARSE_MMA_MASK
	.align		4
.L_53:
        /*0028*/ 	.byte	0x03, 0x50
        /*002a*/ 	.short	0x0000


	//----- nvinfo : EIATTR_MAXREG_COUNT
	.align		4
        /*002c*/ 	.byte	0x03, 0x1b
        /*002e*/ 	.short	0x00ff


	//----- nvinfo : EIATTR_MERCURY_ISA_VERSION
	.align		4
        /*0030*/ 	.byte	0x03, 0x5f
        /*0032*/ 	.short	0x0101


	//----- nvinfo : EIATTR_VRC_CTA_INIT_COUNT
	.align		4
        /*0034*/ 	.byte	0x02, 0x4a
	.zero		1
	.zero		1


	//----- nvinfo : EIATTR_EXIT_INSTR_OFFSETS
	.align		4
        /*0038*/ 	.byte	0x04, 0x1c
        /*003a*/ 	.short	(.L_55 - .L_54)


	//   ....[0]....
.L_54:
        /*003c*/ 	.word	0x00000060


	//   ....[1]....
        /*0040*/ 	.word	0x00000370


	//----- nvinfo : EIATTR_CRS_STACK_SIZE
	.align		4
.L_55:
        /*0044*/ 	.byte	0x04, 0x1e
        /*0046*/ 	.short	(.L_57 - .L_56)
.L_56:
        /*0048*/ 	.word	0x00000000


	//----- nvinfo : EIATTR_CBANK_PARAM_SIZE
	.align		4
.L_57:
        /*004c*/ 	.byte	0x03, 0x19
        /*004e*/ 	.short	0x0010


	//----- nvinfo : EIATTR_PARAM_CBANK
	.align		4
        /*0050*/ 	.byte	0x04, 0x0a
        /*0052*/ 	.short	(.L_59 - .L_58)
	.align		4
.L_58:
        /*0054*/ 	.word	index@(.nv.constant0._Z12calcColMeansPiPf)
        /*0058*/ 	.short	0x0380
        /*005a*/ 	.short	0x0010


	//----- nvinfo : EIATTR_SW_WAR
	.align		4
.L_59:
        /*005c*/ 	.byte	0x04, 0x36
        /*005e*/ 	.short	(.L_61 - .L_60)
.L_60:
        /*0060*/ 	.word	0x00000008
.L_61:


//--------------------- .nv.callgraph             --------------------------
	.section	.nv.callgraph,"",@"SHT_CUDA_CALLGRAPH"
	.align	4
	.sectionentsize	8
	.align		4
        /*0000*/ 	.word	0x00000000
	.align		4
        /*0004*/ 	.word	0xffffffff
	.align		4
        /*0008*/ 	.word	0x00000000
	.align		4
        /*000c*/ 	.word	0xfffffffe
	.align		4
        /*0010*/ 	.word	0x00000000
	.align		4
        /*0014*/ 	.word	0xfffffffd
	.align		4
        /*0018*/ 	.word	0x00000000
	.align		4
        /*001c*/ 	.word	0xfffffffc


//--------------------- .text._Z7calcCovPfS_      --------------------------
	.section	.text._Z7calcCovPfS_,"ax",@progbits
	.align	128
        .global         _Z7calcCovPfS_
        .type           _Z7calcCovPfS_,@function
        .size           _Z7calcCovPfS_,(.L_x_18 - _Z7calcCovPfS_)
        .other          _Z7calcCovPfS_,@"STO_CUDA_ENTRY STV_DEFAULT"
_Z7calcCovPfS_:
.text._Z7calcCovPfS_:
[----:B------:R-:W-:Y:S01]  /*0000*/  LDC R1, c[0x0][0x37c] ;  /* 0x0000df00ff017b82 */ /* 0x000fe20000000800 */
[----:B------:R-:W0:Y:S07]  /*0010*/  S2R R0, SR_TID.Y ;  /* 0x0000000000007919 */ /* 0x000e2e0000002200 */
[----:B------:R-:W0:Y:S01]  /*0020*/  LDC R9, c[0x0][0x364] ;  /* 0x0000d900ff097b82 */ /* 0x000e220000000800 */
[----:B------:R-:W1:Y:S07]  /*0030*/  S2R R3, SR_TID.X ;  /* 0x0000000000037919 */ /* 0x000e6e0000002100 */
[----:B------:R-:W0:Y:S08]  /*0040*/  S2UR UR4, SR_CTAID.Y ;  /* 0x00000000000479c3 */ /* 0x000e300000002600 */
[----:B------:R-:W1:Y:S08]  /*0050*/  S2UR UR5, SR_CTAID.X ;  /* 0x00000000000579c3 */ /* 0x000e700000002500 */
[----:B------:R-:W1:Y:S01]  /*0060*/  LDC R8, c[0x0][0x360] ;  /* 0x0000d800ff087b82 */ /* 0x000e620000000800 */
[----:B0-----:R-:W-:-:S02]  /*0070*/  IMAD R9, R9, UR4, R0 ;  /* 0x0000000409097c24 */ /* 0x001fc4000f8e0200 */
[----:B-1----:R-:W-:-:S05]  /*0080*/  IMAD R8, R8, UR5, R3 ;  /* 0x0000000508087c24 */ /* 0x002fca000f8e0203 */
[----:B------:R-:W-:-:S04]  /*0090*/  ISETP.GT.AND P0, PT, R9, R8, PT ;  /* 0x000000080900720c */ /* 0x000fc80003f04270 */
[----:B------:R-:W-:-:S04]  /*00a0*/  ISETP.GT.OR P0, PT, R8, 0x9, P0 ;  /* 0x000000090800780c */ /* 0x000fc80000704670 */
[----:B------:R-:W-:-:S13]  /*00b0*/  ISETP.GT.U32.OR P0, PT, R9, 0x9, P0 ;  /* 0x000000090900780c */ /* 0x000fda0000704470 */
[----:B------:R-:W-:Y:S05]  /*00c0*/  @P0 EXIT ;  /* 0x000000000000094d */ /* 0x000fea0003800000 */
[----:B------:R-:W0:Y:S01]  /*00d0*/  LDC.64 R2, c[0x0][0x380] ;  /* 0x0000e000ff027b82 */ /* 0x000e220000000a00 */
[----:B------:R-:W1:Y:S01]  /*00e0*/  LDCU.64 UR4, c[0x0][0x358] ;  /* 0x00006b00ff0477ac */ /* 0x000e620008000a00 */
[----:B------:R-:W-:Y:S02]  /*00f0*/  IMAD R9, R9, 0xa, RZ ;  /* 0x0000000a09097824 */ /* 0x000fe400078e02ff */
[----:B------:R-:W-:Y:S02]  /*0100*/  IMAD R7, R8, 0xa, RZ ;  /* 0x0000000a08077824 */ /* 0x000fe400078e02ff */
[----:B0-----:R-:W-:-:S04]  /*0110*/  IMAD.WIDE.U32 R4, R9, 0x4, R2 ;  /* 0x0000000409047825 */ /* 0x001fc800078e0002 */
[----:B------:R-:W-:Y:S01]  /*0120*/  IMAD.WIDE.U32 R2, R7, 0x4, R2 ;  /* 0x0000000407027825 */ /* 0x000fe200078e0002 */
[----:B-1----:R-:W2:Y:S04]  /*0130*/  LDG.E R0, desc[UR4][R4.64] ;  /* 0x0000000404007981 */ /* 0x002ea8000c1e1900 */
[----:B------:R-:W2:Y:S04]  /*0140*/  LDG.E R7, desc[UR4][R2.64] ;  /* 0x0000000402077981 */ /* 0x000ea8000c1e1900 */
[----:B------:R-:W3:Y:S04]  /*0150*/  LDG.E R25, desc[UR4][R4.64+0x4] ;  /* 0x0000040404197981 */ /* 0x000ee8000c1e1900 */
[----:B------:R-:W3:Y:S04]  /*0160*/  LDG.E R6, desc[UR4][R2.64+0x4] ;  /* 0x0000040402067981 */ /* 0x000ee8000c1e1900 */
[----:B------:R-:W4:Y:S04]  /*0170*/  LDG.E R27, desc[UR4][R4.64+0x8] ;  /* 0x00000804041b7981 */ /* 0x000f28000c1e1900 */
[----:B------:R-:W4:Y:S04]  /*0180*/  LDG.E R24, desc[UR4][R2.64+0x8] ;  /* 0x0000080402187981 */ /* 0x000f28000c1e1900 */
[----:B------:R-:W5:Y:S04]  /*0190*/  LDG.E R10, desc[UR4][R4.64+0xc] ;  /* 0x00000c04040a7981 */ /* 0x000f68000c1e1900 */
        /* <DEDUP_REMOVED lines=12> */
[----:B------:R-:W5:Y:S01]  /*0260*/  LDG.E R23, desc[UR4][R2.64+0x24] ;  /* 0x0000240402177981 */ /* 0x000f62000c1e1900 */
[----:B------:R-:W-:Y:S01]  /*0270*/  IADD3 R9, PT, PT, R8, R9, RZ ;  /* 0x0000000908097210 */ /* 0x000fe20007ffe0ff */
[----:B--2---:R-:W-:-:S04]  /*0280*/  FFMA R0, R0, R7, RZ ;  /* 0x0000000700007223 */ /* 0x004fc800000000ff */
[----:B---3--:R-:W-:Y:S02]  /*0290*/  FFMA R0, R25, R6, R0 ;  /* 0x0000000619007223 */ /* 0x008fe40000000000 */
[----:B------:R-:W0:Y:S02]  /*02a0*/  LDC.64 R6, c[0x0][0x388] ;  /* 0x0000e200ff067b82 */ /* 0x000e240000000a00 */
[----:B----4-:R-:W-:-:S04]  /*02b0*/  FFMA R27, R27, R24, R0 ;  /* 0x000000181b1b7223 */ /* 0x010fc80000000000 */
[----:B-----5:R-:W-:-:S04]  /*02c0*/  FFMA R11, R10, R11, R27 ;  /* 0x0000000b0a0b7223 */ /* 0x020fc8000000001b */
[----:B------:R-:W-:Y:S01]  /*02d0*/  FFMA R11, R12, R13, R11 ;  /* 0x0000000d0c0b7223 */ /* 0x000fe2000000000b */
[----:B0-----:R-:W-:-:S04]  /*02e0*/  IMAD.WIDE.U32 R6, R9, 0x4, R6 ;  /* 0x0000000409067825 */ /* 0x001fc800078e0006 */
[----:B------:R-:W-:-:S04]  /*02f0*/  FFMA R11, R14, R15, R11 ;  /* 0x0000000f0e0b7223 */ /* 0x000fc8000000000b */
[----:B------:R-:W-:-:S04]  /*0300*/  FFMA R11, R16, R17, R11 ;  /* 0x00000011100b7223 */ /* 0x000fc8000000000b */
[----:B------:R-:W-:-:S04]  /*0310*/  FFMA R11, R18, R19, R11 ;  /* 0x00000013120b7223 */ /* 0x000fc8000000000b */
[----:B------:R-:W-:-:S04]  /*0320*/  FFMA R11, R20, R21, R11 ;  /* 0x00000015140b7223 */ /* 0x000fc8000000000b */
[----:B------:R-:W-:-:S05]  /*0330*/  FFMA R11, R22, R23, R11 ;  /* 0x00000017160b7223 */ /* 0x000fca000000000b */
[----:B------:R-:W-:Y:S01]  /*0340*/  STG.E desc[UR4][R6.64], R11 ;  /* 0x0000000b06007986 */ /* 0x000fe2000c101904 */
[----:B------:R-:W-:Y:S05]  /*0350*/  EXIT ;  /* 0x000000000000794d */ /* 0x000fea0003800000 */
.L_x_0:
[----:B------:R-:W-:-:S00]  /*0360*/  BRA `(.L_x_0) ;  /* 0xfffffffc00fc7947 */ /* 0x000fc0000383ffff */
[----:B------:R-:W-:-:S00]  /*0370*/  NOP ;  /* 0x0000000000007918 */ /* 0x000fc00000000000 */
        /* <DEDUP_REMOVED lines=8> */
.L_x_18:


//--------------------- .text._Z9subMeansTPiPfS0_S0_ --------------------------
	.section	.text._Z9subMeansTPiPfS0_S0_,"ax",@progbits
	.align	128
        .global         _Z9subMeansTPiPfS0_S0_
        .type           _Z9subMeansTPiPfS0_S0_,@function
        .size           _Z9subMeansTPiPfS0_S0_,(.L_x_19 - _Z9subMeansTPiPfS0_S0_)
        .other          _Z9subMeansTPiPfS0_S0_,@"STO_CUDA_ENTRY STV_DEFAULT"
_Z9subMeansTPiPfS0_S0_:
.text._Z9subMeansTPiPfS0_S0_:
[----:B------:R-:W-:Y:S01]  /*0000*/  LDC R1, c[0x0][0x37c] ;  /* 0x0000df00ff017b82 */ /* 0x000fe20000000800 */
[----:B------:R-:W0:Y:S07]  /*0010*/  S2R R2, SR_TID.X ;  /* 0x0000000000027919 */ /* 0x000e2e0000002100 */
[----:B------:R-:W1:Y:S01]  /*0020*/  LDC R0, c[0x0][0x364] ;  /* 0x0000d900ff007b82 */ /* 0x000e620000000800 */
[----:B------:R-:W1:Y:S07]  /*0030*/  S2R R3, SR_TID.Y ;  /* 0x0000000000037919 */ /* 0x000e6e0000002200 */
[----:B------:R-:W0:Y:S08]  /*0040*/  S2UR UR5, SR_CTAID.X ;  /* 0x00000000000579c3 */ /* 0x000e300000002500 */
[----:B------:R-:W0:Y:S08]  /*0050*/  LDC R11, c[0x0][0x360] ;  /* 0x0000d800ff0b7b82 */ /* 0x000e300000000800 */
[----:B------:R-:W1:Y:S01]  /*0060*/  S2UR UR4, SR_CTAID.Y ;  /* 0x00000000000479c3 */ /* 0x000e620000002600 */
[----:B0-----:R-:W-:-:S05]  /*0070*/  IMAD R11, R11, UR5, R2 ;  /* 0x000000050b0b7c24 */ /* 0x001fca000f8e0202 */
[----:B------:R-:W-:Y:S01]  /*0080*/  ISETP.GT.AND P0, PT, R11, 0x9, PT ;  /* 0x000000090b00780c */ /* 0x000fe20003f04270 */
[----:B-1----:R-:W-:-:S05]  /*0090*/  IMAD R0, R0, UR4, R3 ;  /* 0x0000000400007c24 */ /* 0x002fca000f8e0203 */
[----:B------:R-:W-:-:S13]  /*00a0*/  ISETP.GT.U32.OR P0, PT, R0, 0x9, P0 ;  /* 0x000000090000780c */ /* 0x000fda0000704470 */
[----:B------:R-:W-:Y:S05]  /*00b0*/  @P0 EXIT ;  /* 0x000000000000094d */ /* 0x000fea0003800000 */
[----:B------:R-:W0:Y:S01]  /*00c0*/  LDC.64 R2, c[0x0][0x380] ;  /* 0x0000e000ff027b82 */ /* 0x000e220000000a00 */
[----:B------:R-:W1:Y:S01]  /*00d0*/  LDCU.64 UR4, c[0x0][0x358] ;  /* 0x00006b00ff0477ac */ /* 0x000e620008000a00 */
[----:B------:R-:W-:-:S06]  /*00e0*/  IMAD R13, R0, 0xa, R11 ;  /* 0x0000000a000d7824 */ /* 0x000fcc00078e020b */
[----:B------:R-:W2:Y:S08]  /*00f0*/  LDC.64 R4, c[0x0][0x388] ;  /* 0x0000e200ff047b82 */ /* 0x000eb00000000a00 */
[----:B------:R-:W3:Y:S01]  /*0100*/  LDC.64 R6, c[0x0][0x390] ;  /* 0x0000e400ff067b82 */ /* 0x000ee20000000a00 */
[----:B0-----:R-:W-:-:S07]  /*0110*/  IMAD.WIDE R2, R13, 0x4, R2 ;  /* 0x000000040d027825 */ /* 0x001fce00078e0202 */
[----:B------:R-:W0:Y:S01]  /*0120*/  LDC.64 R8, c[0x0][0x398] ;  /* 0x0000e600ff087b82 */ /* 0x000e220000000a00 */
[----:B-1----:R-:W4:Y:S01]  /*0130*/  LDG.E R2, desc[UR4][R2.64] ;  /* 0x0000000402027981 */ /* 0x002f22000c1e1900 */
[----:B--2---:R-:W-:-:S06]  /*0140*/  IMAD.WIDE R4, R11, 0x4, R4 ;  /* 0x000000040b047825 */ /* 0x004fcc00078e0204 */
[----:B------:R-:W2:Y:S01]  /*0150*/  LDG.E R5, desc[UR4][R4.64] ;  /* 0x0000000404057981 */ /* 0x000ea2000c1e1900 */
[----:B------:R-:W-:Y:S02]  /*0160*/  IMAD R15, R11, 0xa, R0 ;  /* 0x0000000a0b0f7824 */ /* 0x000fe400078e0200 */
[----:B---3--:R-:W-:-:S04]  /*0170*/  IMAD.WIDE R6, R13, 0x4, R6 ;  /* 0x000000040d067825 */ /* 0x008fc800078e0206 */
[----:B0-----:R-:W-:Y:S01]  /*0180*/  IMAD.WIDE R8, R15, 0x4, R8 ;  /* 0x000000040f087825 */ /* 0x001fe200078e0208 */
[----:B----4-:R-:W-:-:S05]  /*0190*/  I2FP.F32.S32 R10, R2 ;  /* 0x00000002000a7245 */ /* 0x010fca0000201400 */
[----:B--2---:R-:W-:-:S05]  /*01a0*/  FADD R11, R10, -R5 ;  /* 0x800000050a0b7221 */ /* 0x004fca0000000000 */
[----:B------:R-:W-:Y:S04]  /*01b0*/  STG.E desc[UR4][R6.64], R11 ;  /* 0x0000000b06007986 */ /* 0x000fe8000c101904 */
[----:B------:R-:W-:Y:S01]  /*01c0*/  STG.E desc[UR4][R8.64], R11 ;  /* 0x0000000b08007986 */ /* 0x000fe2000c101904 */
[----:B------:R-:W-:Y:S05]  /*01d0*/  EXIT ;  /* 0x000000000000794d */ /* 0x000fea0003800000 */
.L_x_1:
        /* <DEDUP_REMOVED lines=10> */
.L_x_19:


//--------------------- .text._Z12calcColMeansPiPf --------------------------
	.section	.text._Z12calcColMeansPiPf,"ax",@progbits
	.align	128
        .global         _Z12calcColMeansPiPf
        .type           _Z12calcColMeansPiPf,@function
        .size           _Z12calcColMeansPiPf,(.L_x_17 - _Z12calcColMeansPiPf)
        .other          _Z12calcColMeansPiPf,@"STO_CUDA_ENTRY STV_DEFAULT"
_Z12calcColMeansPiPf:
.text._Z12calcColMeansPiPf:
[----:B------:R-:W-:Y:S01]  /*0000*/  LDC R1, c[0x0][0x37c] ;  /* 0x0000df00ff017b82 */ /* 0x000fe20000000800 */
[----:B------:R-:W0:Y:S07]  /*0010*/  S2R R3, SR_TID.X ;  /* 0x0000000000037919 */ /* 0x000e2e0000002100 */
[----:B------:R-:W0:Y:S08]  /*0020*/  S2UR UR4, SR_CTAID.X ;  /* 0x00000000000479c3 */ /* 0x000e300000002500 */
[----:B------:R-:W0:Y:S02]  /*0030*/  LDC R2, c[0x0][0x360] ;  /* 0x0000d800ff027b82 */ /* 0x000e240000000800 */
[----:B0-----:R-:W-:-:S05]  /*0040*/  IMAD R2, R2, UR4, R3 ;  /* 0x0000000402027c24 */ /* 0x001fca000f8e0203 */
[----:B------:R-:W-:-:S13]  /*0050*/  ISETP.GT.AND P0, PT, R2, 0x9, PT ;  /* 0x000000090200780c */ /* 0x000fda0003f04270 */
[----:B------:R-:W-:Y:S05]  /*0060*/  @P0 EXIT ;  /* 0x000000000000094d */ /* 0x000fea0003800000 */
[----:B------:R-:W0:Y:S01]  /*0070*/  LDC.64 R4, c[0x0][0x380] ;  /* 0x0000e000ff047b82 */ /* 0x000e220000000a00 */
[----:B------:R-:W1:Y:S01]  /*0080*/  LDCU.64 UR6, c[0x0][0x358] ;  /* 0x00006b00ff0677ac */ /* 0x000e620008000a00 */
[----:B0-----:R-:W-:-:S05]  /*0090*/  IMAD.WIDE R4, R2, 0x4, R4 ;  /* 0x0000000402047825 */ /* 0x001fca00078e0204 */
[----:B-1----:R-:W2:Y:S04]  /*00a0*/  LDG.E R0, desc[UR6][R4.64] ;  /* 0x0000000604007981 */ /* 0x002ea8000c1e1900 */
[----:B------:R-:W3:Y:S04]  /*00b0*/  LDG.E R3, desc[UR6][R4.64+0x28] ;  /* 0x0000280604037981 */ /* 0x000ee8000c1e1900 */
[----:B------:R-:W4:Y:S04]  /*00c0*/  LDG.E R6, desc[UR6][R4.64+0x50] ;  /* 0x0000500604067981 */ /* 0x000f28000c1e1900 */
[----:B------:R-:W5:Y:S04]  /*00d0*/  LDG.E R8, desc[UR6][R4.64+0x78] ;  /* 0x0000780604087981 */ /* 0x000f68000c1e1900 */
[----:B------:R-:W5:Y:S04]  /*00e0*/  LDG.E R9, desc[UR6][R4.64+0xa0] ;  /* 0x0000a00604097981 */ /* 0x000f68000c1e1900 */
[----:B------:R-:W5:Y:S04]  /*00f0*/  LDG.E R10, desc[UR6][R4.64+0xc8] ;  /* 0x0000c806040a7981 */ /* 0x000f68000c1e1900 */
[----:B------:R-:W5:Y:S04]  /*0100*/  LDG.E R11, desc[UR6][R4.64+0xf0] ;  /* 0x0000f006040b7981 */ /* 0x000f68000c1e1900 */
[----:B------:R-:W5:Y:S04]  /*0110*/  LDG.E R12, desc[UR6][R4.64+0x118] ;  /* 0x00011806040c7981 */ /* 0x000f68000c1e1900 */
[----:B------:R-:W5:Y:S04]  /*0120*/  LDG.E R13, desc[UR6][R4.64+0x140] ;  /* 0x00014006040d7981 */ /* 0x000f68000c1e1900 */
[----:B------:R0:W5:Y:S01]  /*0130*/  LDG.E R14, desc[UR6][R4.64+0x168] ;  /* 0x00016806040e7981 */ /* 0x000162000c1e1900 */
[----:B------:R-:W-:Y:S01]  /*0140*/  BSSY.RECONVERGENT B1, `(.L_x_2) ;  /* 0x000001f000017945 */ /* 0x000fe20003800200 */
[----:B0-----:R-:W-:-:S02]  /*0150*/  IMAD.MOV.U32 R5, RZ, RZ, 0x3dcccccd ;  /* 0x3dcccccdff057424 */ /* 0x001fc400078e00ff */
[----:B------:R-:W-:-:S04]  /*0160*/  IMAD.MOV.U32 R4, RZ, RZ, 0x41200000 ;  /* 0x41200000ff047424 */ /* 0x000fc800078e00ff */
[----:B------:R-:W-:Y:S01]  /*0170*/  FFMA R4, R5, -R4, 1 ;  /* 0x3f80000005047423 */ /* 0x000fe20000000804 */
[----:B--2---:R-:W-:Y:S02]  /*0180*/  I2FP.F32.S32 R0, R0 ;  /* 0x0000000000007245 */ /* 0x004fe40000201400 */
[----:B---3--:R-:W-:Y:S02]  /*0190*/  I2FP.F32.S32 R3, R3 ;  /* 0x0000000300037245 */ /* 0x008fe40000201400 */
[----:B----4-:R-:W-:-:S03]  /*01a0*/  I2FP.F32.S32 R7, R6 ;  /* 0x0000000600077245 */ /* 0x010fc60000201400 */
[----:B------:R-:W-:Y:S01]  /*01b0*/  FADD R0, R0, R3 ;  /* 0x0000000300007221 */ /* 0x000fe20000000000 */
[----:B-----5:R-:W-:-:S03]  /*01c0*/  I2FP.F32.S32 R3, R8 ;  /* 0x0000000800037245 */ /* 0x020fc60000201400 */
[----:B------:R-:W-:Y:S01]  /*01d0*/  FADD R0, R0, R7 ;  /* 0x0000000700007221 */ /* 0x000fe20000000000 */
[----:B------:R-:W-:-:S03]  /*01e0*/  I2FP.F32.S32 R9, R9 ;  /* 0x0000000900097245 */ /* 0x000fc60000201400 */
        /* <DEDUP_REMOVED lines=10> */
[----:B------:R-:W-:-:S04]  /*0290*/  FADD R0, R0, R13 ;  /* 0x0000000d00007221 */ /* 0x000fc80000000000 */
[----:B------:R-:W-:Y:S01]  /*02a0*/  FADD R0, R0, R3 ;  /* 0x0000000300007221 */ /* 0x000fe20000000000 */
[----:B------:R-:W-:-:S03]  /*02b0*/  FFMA R3, R4, R5, 0.10000000149011611938 ;  /* 0x3dcccccd04037423 */ /* 0x000fc60000000005 */
[----:B------:R-:W0:Y:S01]  /*02c0*/  FCHK P0, R0, 10 ;  /* 0x4120000000007902 */ /* 0x000e220000000000 */
[----:B------:R-:W-:-:S04]  /*02d0*/  FFMA R4, R0, R3, RZ ;  /* 0x0000000300047223 */ /* 0x000fc800000000ff */
[----:B------:R-:W-:-:S04]  /*02e0*/  FFMA R5, R4, -10, R0 ;  /* 0xc120000004057823 */ /* 0x000fc80000000000 */
[----:B------:R-:W-:Y:S01]  /*02f0*/  FFMA R7, R3, R5, R4 ;  /* 0x0000000503077223 */ /* 0x000fe20000000004 */
[----:B0-----:R-:W-:Y:S06]  /*0300*/  @!P0 BRA `(.L_x_3) ;  /* 0x0000000000088947 */ /* 0x001fec0003800000 */
[----:B------:R-:W-:-:S07]  /*0310*/  MOV R4, 0x330 ;  /* 0x0000033000047802 */ /* 0x000fce0000000f00 */
[----:B------:R-:W-:Y:S05]  /*0320*/  CALL.REL.NOINC `($__internal_0_$__cuda_sm3x_div_rn_noftz_f32_slowpath) ;  /* 0x0000000000147944 */ /* 0x000fea0003c00000 */
.L_x_3:
[----:B------:R-:W-:Y:S05]  /*0330*/  BSYNC.RECONVERGENT B1 ;  /* 0x0000000000017941 */ /* 0x000fea0003800200 */
.L_x_2:
[----:B------:R-:W0:Y:S02]  /*0340*/  LDC.64 R4, c[0x0][0x388] ;  /* 0x0000e200ff047b82 */ /* 0x000e240000000a00 */
[----:B0-----:R-:W-:-:S05]  /*0350*/  IMAD.WIDE R2, R2, 0x4, R4 ;  /* 0x0000000402027825 */ /* 0x001fca00078e0204 */
[----:B------:R-:W-:Y:S01]  /*0360*/  STG.E desc[UR6][R2.64], R7 ;  /* 0x0000000702007986 */ /* 0x000fe2000c101906 */
[----:B------:R-:W-:Y:S05]  /*0370*/  EXIT ;  /* 0x000000000000794d */ /* 0x000fea0003800000 */
        .weak           $__internal_0_$__cuda_sm3x_div_rn_noftz_f32_slowpath
        .type           $__internal_0_$__cuda_sm3x_div_rn_noftz_f32_slowpath,@function
        .size           $__internal_0_$__cuda_sm3x_div_rn_noftz_f32_slowpath,(.L_x_17 - $__internal_0_$__cuda_sm3x_div_rn_noftz_f32_slowpath)
$__internal_0_$__cuda_sm3x_div_rn_noftz_f32_slowpath:
[--C-:B------:R-:W-:Y:S01]  /*0380*/  SHF.R.U32.HI R3, RZ, 0x17, R0.reuse ;  /* 0x00000017ff037819 */ /* 0x100fe20000011600 */
[----:B------:R-:W-:Y:S04]  /*0390*/  BSSY.RECONVERGENT B0, `(.L_x_4) ;  /* 0x000005c000007945 */ /* 0x000fe80003800200 */
[----:B------:R-:W-:Y:S01]  /*03a0*/  BSSY.RELIABLE B2, `(.L_x_5) ;  /* 0x000001a000027945 */ /* 0x000fe20003800100 */
[----:B------:R-:W-:Y:S01]  /*03b0*/  IMAD.MOV.U32 R5, RZ, RZ, R0 ;  /* 0x000000ffff057224 */ /* 0x000fe200078e0000 */
[----:B------:R-:W-:-:S05]  /*03c0*/  LOP3.LUT R3, R3, 0xff, RZ, 0xc0, !PT ;  /* 0x000000ff03037812 */ /* 0x000fca00078ec0ff */
[----:B------:R-:W-:-:S05]  /*03d0*/  VIADD R7, R3, 0xffffffff ;  /* 0xffffffff03077836 */ /* 0x000fca0000000000 */
[----:B------:R-:W-:-:S13]  /*03e0*/  ISETP.GT.U32.OR P0, PT, R7, 0xfd, !PT ;  /* 0x000000fd0700780c */ /* 0x000fda0007f04470 */
[----:B------:R-:W-:Y:S01]  /*03f0*/  @!P0 IMAD.MOV.U32 R6, RZ, RZ, RZ ;  /* 0x000000ffff068224 */ /* 0x000fe200078e00ff */
[----:B------:R-:W-:Y:S06]  /*0400*/  @!P0 BRA `(.L_x_6) ;  /* 0x00000000004c8947 */ /* 0x000fec0003800000 */
[----:B------:R-:W-:-:S13]  /*0410*/  FSETP.GTU.FTZ.AND P0, PT, |R0|, +INF , PT ;  /* 0x7f8000000000780b */ /* 0x000fda0003f1c200 */
[----:B------:R-:W-:Y:S05]  /*0420*/  @P0 BREAK.RELIABLE B2 ;  /* 0x0000000000020942 */ /* 0x000fea0003800100 */
[----:B------:R-:W-:Y:S05]  /*0430*/  @P0 BRA `(.L_x_7) ;  /* 0x0000000400400947 */ /* 0x000fea0003800000 */
[----:B------:R-:W-:-:S05]  /*0440*/  IMAD.MOV.U32 R6, RZ, RZ, 0x41200000 ;  /* 0x41200000ff067424 */ /* 0x000fca00078e00ff */
[----:B------:R-:W-:-:S13]  /*0450*/  LOP3.LUT P0, RZ, R6, 0x7fffffff, R5, 0xc8, !PT ;  /* 0x7fffffff06ff7812 */ /* 0x000fda000780c805 */
[----:B------:R-:W-:Y:S05]  /*0460*/  @!P0 BREAK.RELIABLE B2 ;  /* 0x0000000000028942 */ /* 0x000fea0003800100 */
[----:B------:R-:W-:Y:S05]  /*0470*/  @!P0 BRA `(.L_x_8) ;  /* 0x0000000400288947 */ /* 0x000fea0003800000 */
[----:B------:R-:W-:-:S13]  /*0480*/  LOP3.LUT P0, RZ, R5, 0x7fffffff, RZ, 0xc0, !PT ;  /* 0x7fffffff05ff7812 */ /* 0x000fda000780c0ff */
[----:B------:R-:W-:Y:S05]  /*0490*/  @!P0 BREAK.RELIABLE B2 ;  /* 0x0000000000028942 */ /* 0x000fea0003800100 */
[----:B------:R-:W-:Y:S05]  /*04a0*/  @!P0 BRA `(.L_x_9) ;  /* 0x0000000400148947 */ /* 0x000fea0003800000 */
[----:B------:R-:W-:Y:S02]  /*04b0*/  FSETP.NEU.FTZ.AND P0, PT, |R0|, +INF , PT ;  /* 0x7f8000000000780b */ /* 0x000fe40003f1d200 */
[----:B------:R-:W-:-:S04]  /*04c0*/  LOP3.LUT P1, RZ, R6, 0x7fffffff, RZ, 0xc0, !PT ;  /* 0x7fffffff06ff7812 */ /* 0x000fc8000782c0ff */
[----:B------:R-:W-:-:S13]  /*04d0*/  PLOP3.LUT P0, PT, P0, P1, PT, 0x2f, 0xf2 ;  /* 0x0000000000f2781c */ /* 0x000fda0000702577 */
[----:B------:R-:W-:Y:S05]  /*04e0*/  @P0 BREAK.RELIABLE B2 ;  /* 0x0000000000020942 */ /* 0x000fea0003800100 */
[----:B------:R-:W-:Y:S05]  /*04f0*/  @P0 BRA `(.L_x_10) ;  /* 0x0000000000f40947 */ /* 0x000fea0003800000 */
[----:B------:R-:W-:-:S13]  /*0500*/  ISETP.GE.AND P0, PT, R7, RZ, PT ;  /* 0x000000ff0700720c */ /* 0x000fda0003f06270 */
[----:B------:R-:W-:Y:S02]  /*0510*/  @P0 IMAD.MOV.U32 R6, RZ, RZ, RZ ;  /* 0x000000ffff060224 */ /* 0x000fe400078e00ff */
[----:B------:R-:W-:Y:S01]  /*0520*/  @!P0 FFMA R5, R0, 1.84467440737095516160e+19, RZ ;  /* 0x5f80000000058823 */ /* 0x000fe200000000ff */
[----:B------:R-:W-:-:S07]  /*0530*/  @!P0 IMAD.MOV.U32 R6, RZ, RZ, -0x40 ;  /* 0xffffffc0ff068424 */ /* 0x000fce00078e00ff */
.L_x_6:
[----:B------:R-:W-:Y:S05]  /*0540*/  BSYNC.RELIABLE B2 ;  /* 0x0000000000027941 */ /* 0x000fea0003800100 */
.L_x_5:
[----:B------:R-:W-:Y:S01]  /*0550*/  UMOV UR4, 0x41200000 ;  /* 0x4120000000047882 */ /* 0x000fe20000000000 */
[----:B------:R-:W-:Y:S01]  /*0560*/  VIADD R3, R3, 0xffffff81 ;  /* 0xffffff8103037836 */ /* 0x000fe20000000000 */
[----:B------:R-:W-:Y:S01]  /*0570*/  UIADD3 UR4, UPT, UPT, UR4, -0x1800000, URZ ;  /* 0xfe80000004047890 */ /* 0x000fe2000fffe0ff */
[----:B------:R-:W-:Y:S02]  /*0580*/  BSSY.RECONVERGENT B2, `(.L_x_11) ;  /* 0x0000033000027945 */ /* 0x000fe40003800200 */
[----:B------:R-:W-:Y:S01]  /*0590*/  IMAD R0, R3, -0x800000, R5 ;  /* 0xff80000003007824 */ /* 0x000fe200078e0205 */
[----:B------:R-:W-:Y:S02]  /*05a0*/  IADD3 R6, PT, PT, R6, -0x3, R3 ;  /* 0xfffffffd06067810 */ /* 0x000fe40007ffe003 */
[----:B------:R-:W-:-:S03]  /*05b0*/  FADD.FTZ R9, -RZ, -UR4 ;  /* 0x80000004ff097e21 */ /* 0x000fc60008010100 */
[----:B------:R-:W0:Y:S02]  /*05c0*/  MUFU.RCP R7, UR4 ;  /* 0x0000000400077d08 */ /* 0x000e240008001000 */
[----:B0-----:R-:W-:-:S04]  /*05d0*/  FFMA R8, R7, R9, 1 ;  /* 0x3f80000007087423 */ /* 0x001fc80000000009 */
[----:B------:R-:W-:-:S04]  /*05e0*/  FFMA R7, R7, R8, R7 ;  /* 0x0000000807077223 */ /* 0x000fc80000000007 */
[----:B------:R-:W-:-:S04]  /*05f0*/  FFMA R8, R0, R7, RZ ;  /* 0x0000000700087223 */ /* 0x000fc800000000ff */
[----:B------:R-:W-:-:S04]  /*0600*/  FFMA R5, R9, R8, R0 ;  /* 0x0000000809057223 */ /* 0x000fc80000000000 */
[----:B------:R-:W-:-:S04]  /*0610*/  FFMA R8, R7, R5, R8 ;  /* 0x0000000507087223 */ /* 0x000fc80000000008 */
[----:B------:R-:W-:-:S04]  /*0620*/  FFMA R9, R9, R8, R0 ;  /* 0x0000000809097223 */ /* 0x000fc80000000000 */
[----:B------:R-:W-:-:S05]  /*0630*/  FFMA R5, R7, R9, R8 ;  /* 0x0000000907057223 */ /* 0x000fca0000000008 */
[----:B------:R-:W-:-:S04]  /*0640*/  SHF.R.U32.HI R0, RZ, 0x17, R5 ;  /* 0x00000017ff007819 */ /* 0x000fc80000011605 */
[----:B------:R-:W-:-:S05]  /*0650*/  LOP3.LUT R0, R0, 0xff, RZ, 0xc0, !PT ;  /* 0x000000ff00007812 */ /* 0x000fca00078ec0ff */
[----:B------:R-:W-:-:S04]  /*0660*/  IMAD.IADD R10, R0, 0x1, R6 ;  /* 0x00000001000a7824 */ /* 0x000fc800078e0206 */
[----:B------:R-:W-:-:S05]  /*0670*/  VIADD R0, R10, 0xffffffff ;  /* 0xffffffff0a007836 */ /* 0x000fca0000000000 */
[----:B------:R-:W-:-:S13]  /*0680*/  ISETP.GE.U32.AND P0, PT, R0, 0xfe, PT ;  /* 0x000000fe0000780c */ /* 0x000fda0003f06070 */
[----:B------:R-:W-:Y:S05]  /*0690*/  @!P0 BRA `(.L_x_12) ;  /* 0x0000000000808947 */ /* 0x000fea0003800000 */
[----:B------:R-:W-:-:S13]  /*06a0*/  ISETP.GT.AND P0, PT, R10, 0xfe, PT ;  /* 0x000000fe0a00780c */ /* 0x000fda0003f04270 */
[----:B------:R-:W-:Y:S05]  /*06b0*/  @P0 BRA `(.L_x_13) ;  /* 0x00000000006c0947 */ /* 0x000fea0003800000 */
[----:B------:R-:W-:-:S13]  /*06c0*/  ISETP.GE.AND P0, PT, R10, 0x1, PT ;  /* 0x000000010a00780c */ /* 0x000fda0003f06270 */
[----:B------:R-:W-:Y:S05]  /*06d0*/  @P0 BRA `(.L_x_14) ;  /* 0x0000000000740947 */ /* 0x000fea0003800000 */
[----:B------:R-:W-:Y:S02]  /*06e0*/  ISETP.GE.AND P0, PT, R10, -0x18, PT ;  /* 0xffffffe80a00780c */ /* 0x000fe40003f06270 */
[----:B------:R-:W-:-:S11]  /*06f0*/  LOP3.LUT R5, R5, 0x80000000, RZ, 0xc0, !PT ;  /* 0x8000000005057812 */ /* 0x000fd600078ec0ff */
[----:B------:R-:W-:Y:S05]  /*0700*/  @!P0 BRA `(.L_x_14) ;  /* 0x0000000000688947 */ /* 0x000fea0003800000 */
[CCC-:B------:R-:W-:Y:S01]  /*0710*/  FFMA.RZ R0, R7.reuse, R9.reuse, R8.reuse ;  /* 0x0000000907007223 */ /* 0x1c0fe2000000c008 */
[C---:B------:R-:W-:Y:S01]  /*0720*/  VIADD R6, R10.reuse, 0x20 ;  /* 0x000000200a067836 */ /* 0x040fe20000000000 */
[C---:B------:R-:W-:Y:S02]  /*0730*/  ISETP.NE.AND P2, PT, R10.reuse, RZ, PT ;  /* 0x000000ff0a00720c */ /* 0x040fe40003f45270 */
[----:B------:R-:W-:Y:S02]  /*0740*/  ISETP.NE.AND P1, PT, R10, RZ, PT ;  /* 0x000000ff0a00720c */ /* 0x000fe40003f25270 */
[----:B------:R-:W-:Y:S01]  /*0750*/  LOP3.LUT R3, R0, 0x7fffff, RZ, 0xc0, !PT ;  /* 0x007fffff00037812 */ /* 0x000fe200078ec0ff */
[CCC-:B------:R-:W-:Y:S01]  /*0760*/  FFMA.RP R0, R7.reuse, R9.reuse, R8.reuse ;  /* 0x0000000907007223 */ /* 0x1c0fe20000008008 */
[----:B------:R-:W-:Y:S01]  /*0770*/  FFMA.RM R7, R7, R9, R8 ;  /* 0x0000000907077223 */ /* 0x000fe20000004008 */
[----:B------:R-:W-:Y:S01]  /*0780*/  IMAD.MOV R8, RZ, RZ, -R10 ;  /* 0x000000ffff087224 */ /* 0x000fe200078e0a0a */
[----:B------:R-:W-:-:S03]  /*0790*/  LOP3.LUT R3, R3, 0x800000, RZ, 0xfc, !PT ;  /* 0x0080000003037812 */ /* 0x000fc600078efcff */
[----:B------:R-:W-:Y:S02]  /*07a0*/  FSETP.NEU.FTZ.AND P0, PT, R0, R7, PT ;  /* 0x000000070000720b */ /* 0x000fe40003f1d000 */
[----:B------:R-:W-:Y:S02]  /*07b0*/  SHF.L.U32 R6, R3, R6, RZ ;  /* 0x0000000603067219 */ /* 0x000fe400000006ff */
[----:B------:R-:W-:Y:S02]  /*07c0*/  SEL R0, R8, RZ, P2 ;  /* 0x000000ff08007207 */ /* 0x000fe40001000000 */
[----:B------:R-:W-:Y:S02]  /*07d0*/  ISETP.NE.AND P1, PT, R6, RZ, P1 ;  /* 0x000000ff0600720c */ /* 0x000fe40000f25270 */
[----:B------:R-:W-:Y:S02]  /*07e0*/  SHF.R.U32.HI R0, RZ, R0, R3 ;  /* 0x00000000ff007219 */ /* 0x000fe40000011603 */
[----:B------:R-:W-:-:S02]  /*07f0*/  PLOP3.LUT P0, PT, P0, P1, PT, 0xf8, 0x8f ;  /* 0x00000000008f781c */ /* 0x000fc40000703f70 */
[----:B------:R-:W-:Y:S02]  /*0800*/  SHF.R.U32.HI R6, RZ, 0x1, R0 ;  /* 0x00000001ff067819 */ /* 0x000fe40000011600 */
[----:B------:R-:W-:-:S04]  /*0810*/  SEL R3, RZ, 0x1, !P0 ;  /* 0x00000001ff037807 */ /* 0x000fc80004000000 */
[----:B------:R-:W-:-:S04]  /*0820*/  LOP3.LUT R3, R3, 0x1, R6, 0xf8, !PT ;  /* 0x0000000103037812 */ /* 0x000fc800078ef806 */
[----:B------:R-:W-:-:S05]  /*0830*/  LOP3.LUT R3, R3, R0, RZ, 0xc0, !PT ;  /* 0x0000000003037212 */ /* 0x000fca00078ec0ff */
[----:B------:R-:W-:-:S05]  /*0840*/  IMAD.IADD R6, R6, 0x1, R3 ;  /* 0x0000000106067824 */ /* 0x000fca00078e0203 */
[----:B------:R-:W-:Y:S01]  /*0850*/  LOP3.LUT R5, R6, R5, RZ, 0xfc, !PT ;  /* 0x0000000506057212 */ /* 0x000fe200078efcff */
[----:B------:R-:W-:Y:S06]  /*0860*/  BRA `(.L_x_14) ;  /* 0x0000000000107947 */ /* 0x000fec0003800000 */
.L_x_13:
[----:B------:R-:W-:-:S04]  /*0870*/  LOP3.LUT R5, R5, 0x80000000, RZ, 0xc0, !PT ;  /* 0x8000000005057812 */ /* 0x000fc800078ec0ff */
[----:B------:R-:W-:Y:S01]  /*0880*/  LOP3.LUT R5, R5, 0x7f800000, RZ, 0xfc, !PT ;  /* 0x7f80000005057812 */ /* 0x000fe200078efcff */
[----:B------:R-:W-:Y:S06]  /*0890*/  BRA `(.L_x_14) ;  /* 0x0000000000047947 */ /* 0x000fec0003800000 */
.L_x_12:
[----:B------:R-:W-:-:S07]  /*08a0*/  IMAD R5, R6, 0x800000, R5 ;  /* 0x0080000006057824 */ /* 0x000fce00078e0205 */
.L_x_14:
[----:B------:R-:W-:Y:S05]  /*08b0*/  BSYNC.RECONVERGENT B2 ;  /* 0x0000000000027941 */ /* 0x000fea0003800200 */
.L_x_11:
[----:B------:R-:W-:Y:S05]  /*08c0*/  BRA `(.L_x_15) ;  /* 0x0000000000207947 */ /* 0x000fea0003800000 */
.L_x_10:
[----:B------:R-:W-:-:S04]  /*08d0*/  LOP3.LUT R5, R6, 0x80000000, R5, 0x48, !PT ;  /* 0x8000000006057812 */ /* 0x000fc800078e4805 */
[----:B------:R-:W-:Y:S01]  /*08e0*/  LOP3.LUT R5, R5, 0x7f800000, RZ, 0xfc, !PT ;  /* 0x7f80000005057812 */ /* 0x000fe200078efcff */
[----:B------:R-:W-:Y:S06]  /*08f0*/  BRA `(.L_x_15) ;  /* 0x0000000000147947 */ /* 0x000fec0003800000 */
.L_x_9:
[----:B------:R-:W-:Y:S01]  /*0900*/  LOP3.LUT R5, R6, 0x80000000, R5, 0x48, !PT ;  /* 0x8000000006057812 */ /* 0x000fe200078e4805 */
[----:B------:R-:W-:Y:S06]  /*0910*/  BRA `(.L_x_15) ;  /* 0x00000000000c7947 */ /* 0x000fec0003800000 */
.L_x_8:
[----:B------:R-:W0:Y:S01]  /*0920*/  MUFU.RSQ R5, -QNAN ;  /* 0xffc0000000057908 */ /* 0x000e220000001400 */
[----:B------:R-:W-:Y:S05]  /*0930*/  BRA `(.L_x_15) ;  /* 0x0000000000047947 */ /* 0x000fea0003800000 */
.L_x_7:
[----:B------:R-:W-:-:S07]  /*0940*/  FADD.FTZ R5, R0, 10 ;  /* 0x4120000000057421 */ /* 0x000fce0000010000 */
.L_x_15:
[----:B------:R-:W-:Y:S05]  /*0950*/  BSYNC.RECONVERGENT B0 ;  /* 0x0000000000007941 */ /* 0x000fea0003800200 */
.L_x_4:
[----:B0-----:R-:W-:Y:S02]  /*0960*/  IMAD.MOV.U32 R7, RZ, RZ, R5 ;  /* 0x000000ffff077224 */ /* 0x001fe400078e0005 */
[----:B------:R-:W-:-:S04]  /*0970*/  IMAD.MOV.U32 R5, RZ, RZ, 0x0 ;  /* 0x00000000ff057424 */ /* 0x000fc800078e00ff */
[----:B------:R-:W-:Y:S05]  /*0980*/  RET.REL.NODEC R4 `(_Z12calcColMeansPiPf) ;  /* 0xfffffff4049c7950 */ /* 0x000fea0003c3ffff */
.L_x_16:
        /* <DEDUP_REMOVED lines=15> */
.L_x_17:


//--------------------- .nv.shared.reserved.0     --------------------------
	.section	.nv.shared.reserved.0,"aw",@nobits
	.weak		__nv_reservedSMEM_offset_0_alias
	.size		__nv_reservedSMEM_offset_0_alias, 0, 64
	.other		__nv_reservedSMEM_offset_0_alias,@"STO_CUDA_RESERVED_SHARED STV_DEFAULT"
__nv_reservedSMEM_offset_0_alias:
	.zero		0
	.zero		64


//--------------------- .nv.constant0._Z7calcCovPfS_ --------------------------
	.section	.nv.constant0._Z7calcCovPfS_,"a",@progbits
	.sectionflags	@""
	.align	4
.nv.constant0._Z7calcCovPfS_:
	.zero		912


//--------------------- .nv.constant0._Z9subMeansTPiPfS0_S0_ --------------------------
	.section	.nv.constant0._Z9subMeansTPiPfS0_S0_,"a",@progbits
	.sectionflags	@""
	.align	4
.nv.constant0._Z9subMeansTPiPfS0_S0_:
	.zero		928


//--------------------- .nv.constant0._Z12calcColMeansPiPf --------------------------
	.section	.nv.constant0._Z12calcColMeansPiPf,"a",@progbits
	.sectionflags	@""
	.align	4
.nv.constant0._Z12calcColMeansPiPf:
	.zero		912


//--------------------- SYMBOLS --------------------------

	.type		.nv.reservedSmem.offset0,@object
	.size		.nv.reservedSmem.offset0,0x4
